//
// Generated by NVIDIA NVVM Compiler
//
// Compiler Build ID: CL-36424714
// Cuda compilation tools, release 13.0, V13.0.88
// Based on NVVM 20.0.0
//

.version 9.0
.target sm_100
.address_size 64

	// .globl	_Z7cudaBFSPiPbS_S_S0_i

.visible .entry _Z7cudaBFSPiPbS_S_S0_i(
	.param .u64 .ptr .align 1 _Z7cudaBFSPiPbS_S_S0_i_param_0,
	.param .u64 .ptr .align 1 _Z7cudaBFSPiPbS_S_S0_i_param_1,
	.param .u64 .ptr .align 1 _Z7cudaBFSPiPbS_S_S0_i_param_2,
	.param .u64 .ptr .align 1 _Z7cudaBFSPiPbS_S_S0_i_param_3,
	.param .u64 .ptr .align 1 _Z7cudaBFSPiPbS_S_S0_i_param_4,
	.param .u32 _Z7cudaBFSPiPbS_S_S0_i_param_5
)
{
	.reg .pred 	%p<23>;
	.reg .b16 	%rs<10>;
	.reg .b32 	%r<19>;
	.reg .b64 	%rd<15>;

	ld.param.u64 	%rd6, [_Z7cudaBFSPiPbS_S_S0_i_param_0];
	ld.param.u64 	%rd7, [_Z7cudaBFSPiPbS_S_S0_i_param_1];
	ld.param.u64 	%rd8, [_Z7cudaBFSPiPbS_S_S0_i_param_2];
	ld.param.u64 	%rd9, [_Z7cudaBFSPiPbS_S_S0_i_param_3];
	ld.param.u64 	%rd10, [_Z7cudaBFSPiPbS_S_S0_i_param_4];
	ld.param.u32 	%r2, [_Z7cudaBFSPiPbS_S_S0_i_param_5];
	cvta.to.global.u64 	%rd1, %rd9;
	cvta.to.global.u64 	%rd2, %rd8;
	cvta.to.global.u64 	%rd3, %rd7;
	cvta.to.global.u64 	%rd4, %rd10;
	mov.u32 	%r3, %ctaid.x;
	mov.u32 	%r4, %ntid.x;
	mov.u32 	%r5, %tid.x;
	mad.lo.s32 	%r1, %r3, %r4, %r5;
	ld.global.u8 	%rs1, [%rd4];
	setp.ne.s16 	%p1, %rs1, 0;
	setp.gt.s32 	%p2, %r1, 5;
	or.pred  	%p3, %p2, %p1;
	@%p3 bra 	$L__BB0_27;
	cvt.s64.s32 	%rd11, %r1;
	add.s64 	%rd12, %rd3, %rd11;
	ld.global.u8 	%rs2, [%rd12];
	setp.eq.s16 	%p4, %rs2, 0;
	@%p4 bra 	$L__BB0_27;
	mul.lo.s32 	%r6, %r1, 6;
	ld.global.u8 	%rs3, [%rd3];
	setp.ne.s16 	%p5, %rs3, 0;
	cvta.to.global.u64 	%rd13, %rd6;
	mul.wide.s32 	%rd14, %r6, 4;
	add.s64 	%rd5, %rd13, %rd14;
	@%p5 bra 	$L__BB0_7;
	ld.global.u32 	%r7, [%rd5];
	setp.lt.s32 	%p6, %r7, 1;
	@%p6 bra 	$L__BB0_7;
	st.global.u32 	[%rd2], %r1;
	setp.ne.s32 	%p7, %r2, 0;
	@%p7 bra 	$L__BB0_6;
$L__BB0_5:
	mov.b16 	%rs9, 1;
	st.global.u8 	[%rd4], %rs9;
	bra.uni 	$L__BB0_27;
$L__BB0_6:
	mov.b32 	%r8, 1;
	st.global.u32 	[%rd1], %r8;
$L__BB0_7:
	ld.global.u8 	%rs4, [%rd3+1];
	setp.ne.s16 	%p8, %rs4, 0;
	@%p8 bra 	$L__BB0_11;
	ld.global.u32 	%r9, [%rd5+4];
	setp.lt.s32 	%p9, %r9, 1;
	@%p9 bra 	$L__BB0_11;
	st.global.u32 	[%rd2+4], %r1;
	setp.eq.s32 	%p10, %r2, 1;
	@%p10 bra 	$L__BB0_5;
	mov.b32 	%r10, 1;
	st.global.u32 	[%rd1+4], %r10;
$L__BB0_11:
	ld.global.u8 	%rs5, [%rd3+2];
	setp.ne.s16 	%p11, %rs5, 0;
	@%p11 bra 	$L__BB0_15;
	ld.global.u32 	%r11, [%rd5+8];
	setp.lt.s32 	%p12, %r11, 1;
	@%p12 bra 	$L__BB0_15;
	st.global.u32 	[%rd2+8], %r1;
	setp.eq.s32 	%p13, %r2, 2;
	@%p13 bra 	$L__BB0_5;
	mov.b32 	%r12, 1;
	st.global.u32 	[%rd1+8], %r12;
$L__BB0_15:
	ld.global.u8 	%rs6, [%rd3+3];
	setp.ne.s16 	%p14, %rs6, 0;
	@%p14 bra 	$L__BB0_19;
	ld.global.u32 	%r13, [%rd5+12];
	setp.lt.s32 	%p15, %r13, 1;
	@%p15 bra 	$L__BB0_19;
	st.global.u32 	[%rd2+12], %r1;
	setp.eq.s32 	%p16, %r2, 3;
	@%p16 bra 	$L__BB0_5;
	mov.b32 	%r14, 1;
	st.global.u32 	[%rd1+12], %r14;
$L__BB0_19:
	ld.global.u8 	%rs7, [%rd3+4];
	setp.ne.s16 	%p17, %rs7, 0;
	@%p17 bra 	$L__BB0_23;
	ld.global.u32 	%r15, [%rd5+16];
	setp.lt.s32 	%p18, %r15, 1;
	@%p18 bra 	$L__BB0_23;
	st.global.u32 	[%rd2+16], %r1;
	setp.eq.s32 	%p19, %r2, 4;
	@%p19 bra 	$L__BB0_5;
	mov.b32 	%r16, 1;
	st.global.u32 	[%rd1+16], %r16;
$L__BB0_23:
	ld.global.u8 	%rs8, [%rd3+5];
	setp.ne.s16 	%p20, %rs8, 0;
	@%p20 bra 	$L__BB0_27;
	ld.global.u32 	%r17, [%rd5+20];
	setp.lt.s32 	%p21, %r17, 1;
	@%p21 bra 	$L__BB0_27;
	st.global.u32 	[%rd2+20], %r1;
	setp.eq.s32 	%p22, %r2, 5;
	@%p22 bra 	$L__BB0_5;
	mov.b32 	%r18, 1;
	st.global.u32 	[%rd1+20], %r18;
$L__BB0_27:
	ret;

}


// ===== COMPILED SASS (sm_100) =====

	.target	sm_100

	.elftype	@"ET_EXEC"


//--------------------- .note.nv.tkinfo           --------------------------
	.section	.note.nv.tkinfo,"",@"SHT_NOTE"
	.sectionflags	@"SHF_NOTE_NV_TKINFO"
	.tkinfo
        /*0018*/ 	.word	0x00000002
        /*0030*/ 	.string	""
        /*0030*/ 	.string	"ptxas"
        /*0030*/ 	.string	"Cuda compilation tools, release 13.0, V13.0.88"
        /*0030*/ 	.string	"Build cuda_13.0.r13.0/compiler.36424714_0"
        /*0030*/ 	.string	"-arch sm_100 -m 64 "



//--------------------- .note.nv.cuinfo           --------------------------
	.section	.note.nv.cuinfo,"",@"SHT_NOTE"
	.sectionflags	@"SHF_NOTE_NV_CUINFO"
        /*0018*/ 	.short	0x0002
        /*001a*/ 	.short	0x0064
        /*001c*/ 	.short	0x0082
	.zero		2


//--------------------- .nv.info                  --------------------------
	.section	.nv.info,"",@"SHT_CUDA_INFO"
	.align	4


	//----- nvinfo : EIATTR_REGCOUNT
	.align		4
        /*0000*/ 	.byte	0x04, 0x2f
        /*0002*/ 	.short	(.L_1 - .L_0)
	.align		4
.L_0:
        /*0004*/ 	.word	index@(_Z7cudaBFSPiPbS_S_S0_i)
        /*0008*/ 	.word	0x0000000e


	//----- nvinfo : EIATTR_FRAME_SIZE
	.align		4
.L_1:
        /*000c*/ 	.byte	0x04, 0x11
        /*000e*/ 	.short	(.L_3 - .L_2)
	.align		4
.L_2:
        /*0010*/ 	.word	index@(_Z7cudaBFSPiPbS_S_S0_i)
        /*0014*/ 	.word	0x00000000


	//----- nvinfo : EIATTR_MIN_STACK_SIZE
	.align		4
.L_3:
        /*0018*/ 	.byte	0x04, 0x12
        /*001a*/ 	.short	(.L_5 - .L_4)
	.align		4
.L_4:
        /*001c*/ 	.word	index@(_Z7cudaBFSPiPbS_S_S0_i)
        /*0020*/ 	.word	0x00000000
.L_5:


//--------------------- .nv.compat                --------------------------
	.section	.nv.compat,"",@"SHT_CUDA_COMPAT_INFO"
	.align	4
        /*0000*/ 	.byte	0x02, 0x09, 0x00, 0x00, 0x02, 0x02, 0x01, 0x00, 0x02, 0x05, 0x05, 0x00, 0x03, 0x07, 0x01, 0x01
        /*0010*/ 	.byte	0x02, 0x03, 0x00, 0x00, 0x02, 0x06, 0x01, 0x00, 0x04, 0x0b, 0x08, 0x00, 0x09, 0x00, 0x00, 0x00
        /*0020*/ 	.byte	0x00, 0x00, 0x00, 0x00


//--------------------- .nv.info._Z7cudaBFSPiPbS_S_S0_i --------------------------
	.section	.nv.info._Z7cudaBFSPiPbS_S_S0_i,"",@"SHT_CUDA_INFO"
	.sectionflags	@""
	.align	4


	//----- nvinfo : EIATTR_CUDA_API_VERSION
	.align		4
        /*0000*/ 	.byte	0x04, 0x37
        /*0002*/ 	.short	(.L_7 - .L_6)
.L_6:
        /*0004*/ 	.word	0x00000082


	//----- nvinfo : EIATTR_KPARAM_INFO
	.align		4
.L_7:
        /*0008*/ 	.byte	0x04, 0x17
        /*000a*/ 	.short	(.L_9 - .L_8)
.L_8:
        /*000c*/ 	.word	0x00000000
        /*0010*/ 	.short	0x0005
        /*0012*/ 	.short	0x0028
        /*0014*/ 	.byte	0x00, 0xf0, 0x11, 0x00


	//----- nvinfo : EIATTR_KPARAM_INFO
	.align		4
.L_9:
        /*0018*/ 	.byte	0x04, 0x17
        /*001a*/ 	.short	(.L_11 - .L_10)
.L_10:
        /*001c*/ 	.word	0x00000000
        /*0020*/ 	.short	0x0004
        /*0022*/ 	.short	0x0020
        /*0024*/ 	.byte	0x00, 0xf5, 0x21, 0x00


	//----- nvinfo : EIATTR_KPARAM_INFO
	.align		4
.L_11:
        /*0028*/ 	.byte	0x04, 0x17
        /*002a*/ 	.short	(.L_13 - .L_12)
.L_12:
        /*002c*/ 	.word	0x00000000
        /*0030*/ 	.short	0x0003
        /*0032*/ 	.short	0x0018
        /*0034*/ 	.byte	0x00, 0xf5, 0x21, 0x00


	//----- nvinfo : EIATTR_KPARAM_INFO
	.align		4
.L_13:
        /*0038*/ 	.byte	0x04, 0x17
        /*003a*/ 	.short	(.L_15 - .L_14)
.L_14:
        /*003c*/ 	.word	0x00000000
        /*0040*/ 	.short	0x0002
        /*0042*/ 	.short	0x0010
        /*0044*/ 	.byte	0x00, 0xf5, 0x21, 0x00


	//----- nvinfo : EIATTR_KPARAM_INFO
	.align		4
.L_15:
        /*0048*/ 	.byte	0x04, 0x17
        /*004a*/ 	.short	(.L_17 - .L_16)
.L_16:
        /*004c*/ 	.word	0x00000000
        /*0050*/ 	.short	0x0001
        /*0052*/ 	.short	0x0008
        /*0054*/ 	.byte	0x00, 0xf5, 0x21, 0x00


	//----- nvinfo : EIATTR_KPARAM_INFO
	.align		4
.L_17:
        /*0058*/ 	.byte	0x04, 0x17
        /*005a*/ 	.short	(.L_19 - .L_18)
.L_18:
        /*005c*/ 	.word	0x00000000
        /*0060*/ 	.short	0x0000
        /*0062*/ 	.short	0x0000
        /*0064*/ 	.byte	0x00, 0xf5, 0x21, 0x00


	//----- nvinfo : EIATTR_SPARSE_MMA_MASK
	.align		4
.L_19:
        /*0068*/ 	.byte	0x03, 0x50
        /*006a*/ 	.short	0x0000


	//----- nvinfo : EIATTR_MAXREG_COUNT
	.align		4
        /*006c*/ 	.byte	0x03, 0x1b
        /*006e*/ 	.short	0x00ff


	//----- nvinfo : EIATTR_MERCURY_ISA_VERSION
	.align		4
        /*0070*/ 	.byte	0x03, 0x5f
        /*0072*/ 	.short	0x0101


	//----- nvinfo : EIATTR_VRC_CTA_INIT_COUNT
	.align		4
        /*0074*/ 	.byte	0x02, 0x4a
	.zero		1
	.zero		1


	//----- nvinfo : EIATTR_EXIT_INSTR_OFFSETS
	.align		4
        /*0078*/ 	.byte	0x04, 0x1c
        /*007a*/ 	.short	(.L_21 - .L_20)


	//   ....[0]....
.L_20:
        /*007c*/ 	.word	0x000000a0


	//   ....[1]....
        /*0080*/ 	.word	0x00000100


	//   ....[2]....
        /*0084*/ 	.word	0x00000680


	//   ....[3]....
        /*0088*/ 	.word	0x000006b0


	//   ....[4]....
        /*008c*/ 	.word	0x00000730


	//   ....[5]....
        /*0090*/ 	.word	0x00000810


	//----- nvinfo : EIATTR_CRS_STACK_SIZE
	.align		4
.L_21:
        /*0094*/ 	.byte	0x04, 0x1e
        /*0096*/ 	.short	(.L_23 - .L_22)
.L_22:
        /*0098*/ 	.word	0x00000000


	//----- nvinfo : EIATTR_CBANK_PARAM_SIZE
	.align		4
.L_23:
        /*009c*/ 	.byte	0x03, 0x19
        /*009e*/ 	.short	0x002c


	//----- nvinfo : EIATTR_PARAM_CBANK
	.align		4
        /*00a0*/ 	.byte	0x04, 0x0a
        /*00a2*/ 	.short	(.L_25 - .L_24)
	.align		4
.L_24:
        /*00a4*/ 	.word	index@(.nv.constant0._Z7cudaBFSPiPbS_S_S0_i)
        /*00a8*/ 	.short	0x0380
        /*00aa*/ 	.short	0x002c


	//----- nvinfo : EIATTR_SW_WAR
	.align		4
.L_25:
        /*00ac*/ 	.byte	0x04, 0x36
        /*00ae*/ 	.short	(.L_27 - .L_26)
.L_26:
        /*00b0*/ 	.word	0x00000008
.L_27:


//--------------------- .nv.callgraph             --------------------------
	.section	.nv.callgraph,"",@"SHT_CUDA_CALLGRAPH"
	.align	4
	.sectionentsize	8
	.align		4
        /*0000*/ 	.word	0x00000000
	.align		4
        /*0004*/ 	.word	0xffffffff
	.align		4
        /*0008*/ 	.word	0x00000000
	.align		4
        /*000c*/ 	.word	0xfffffffe
	.align		4
        /*0010*/ 	.word	0x00000000
	.align		4
        /*0014*/ 	.word	0xfffffffd
	.align		4
        /*0018*/ 	.word	0x00000000
	.align		4
        /*001c*/ 	.word	0xfffffffc


//--------------------- .text._Z7cudaBFSPiPbS_S_S0_i --------------------------
	.section	.text._Z7cudaBFSPiPbS_S_S0_i,"ax",@progbits
	.align	128
        .global         _Z7cudaBFSPiPbS_S_S0_i
        .type           _Z7cudaBFSPiPbS_S_S0_i,@function
        .size           _Z7cudaBFSPiPbS_S_S0_i,(.L_x_18 - _Z7cudaBFSPiPbS_S_S0_i)
        .other          _Z7cudaBFSPiPbS_S_S0_i,@"STO_CUDA_ENTRY STV_DEFAULT"
_Z7cudaBFSPiPbS_S_S0_i:
.text._Z7cudaBFSPiPbS_S_S0_i:
[----:B------:R-:W-:Y:S08]  /*0000*/  LDC R1, c[0x0][0x37c] ;  /* 0x0000df00ff017b82 */ /* 0x000ff00000000800 */
[----:B------:R-:W0:Y:S01]  /*0010*/  LDC.64 R2, c[0x0][0x3a0] ;  /* 0x0000e800ff027b82 */ /* 0x000e220000000a00 */
[----:B------:R-:W0:Y:S02]  /*0020*/  LDCU.64 UR4, c[0x0][0x358] ;  /* 0x00006b00ff0477ac */ /* 0x000e240008000a00 */
[----:B0-----:R-:W2:Y:S05]  /*0030*/  LDG.E.U8 R4, desc[UR4][R2.64] ;  /* 0x0000000402047981 */ /* 0x001eaa000c1e1100 */
[----:B------:R-:W0:Y:S01]  /*0040*/  S2UR UR6, SR_CTAID.X ;  /* 0x00000000000679c3 */ /* 0x000e220000002500 */
[----:B------:R-:W0:Y:S07]  /*0050*/  S2R R5, SR_TID.X ;  /* 0x0000000000057919 */ /* 0x000e2e0000002100 */
[----:B------:R-:W0:Y:S02]  /*0060*/  LDC R0, c[0x0][0x360] ;  /* 0x0000d800ff007b82 */ /* 0x000e240000000800 */
[----:B0-----:R-:W-:Y:S01]  /*0070*/  IMAD R0, R0, UR6, R5 ;  /* 0x0000000600007c24 */ /* 0x001fe2000f8e0205 */
[----:B--2---:R-:W-:-:S04]  /*0080*/  ISETP.NE.AND P0, PT, R4, RZ, PT ;  /* 0x000000ff0400720c */ /* 0x004fc80003f05270 */
[----:B------:R-:W-:-:S13]  /*0090*/  ISETP.GT.OR P0, PT, R0, 0x5, P0 ;  /* 0x000000050000780c */ /* 0x000fda0000704670 */
[----:B------:R-:W-:Y:S05]  /*00a0*/  @P0 EXIT ;  /* 0x000000000000094d */ /* 0x000fea0003800000 */
[----:B------:R-:W0:Y:S02]  /*00b0*/  LDCU.64 UR6, c[0x0][0x388] ;  /* 0x00007100ff0677ac */ /* 0x000e240008000a00 */
[----:B0-----:R-:W-:-:S04]  /*00c0*/  IADD3 R4, P0, PT, R0, UR6, RZ ;  /* 0x0000000600047c10 */ /* 0x001fc8000ff1e0ff */
[----:B------:R-:W-:-:S05]  /*00d0*/  LEA.HI.X.SX32 R5, R0, UR7, 0x1, P0 ;  /* 0x0000000700057c11 */ /* 0x000fca00080f0eff */
[----:B------:R-:W2:Y:S02]  /*00e0*/  LDG.E.U8 R4, desc[UR4][R4.64] ;  /* 0x0000000404047981 */ /* 0x000ea4000c1e1100 */
[----:B--2---:R-:W-:-:S13]  /*00f0*/  ISETP.NE.AND P0, PT, R4, RZ, PT ;  /* 0x000000ff0400720c */ /* 0x004fda0003f05270 */
[----:B------:R-:W-:Y:S05]  /*0100*/  @!P0 EXIT ;  /* 0x000000000000894d */ /* 0x000fea0003800000 */
[----:B------:R-:W0:Y:S08]  /*0110*/  LDC.64 R4, c[0x0][0x388] ;  /* 0x0000e200ff047b82 */ /* 0x000e300000000a00 */
[----:B------:R-:W1:Y:S01]  /*0120*/  LDC.64 R6, c[0x0][0x380] ;  /* 0x0000e000ff067b82 */ /* 0x000e620000000a00 */
[----:B0-----:R-:W2:Y:S01]  /*0130*/  LDG.E.U8 R8, desc[UR4][R4.64] ;  /* 0x0000000404087981 */ /* 0x001ea2000c1e1100 */
[----:B------:R-:W-:Y:S01]  /*0140*/  IMAD R9, R0, 0x6, RZ ;  /* 0x0000000600097824 */ /* 0x000fe200078e02ff */
[----:B------:R-:W-:Y:S04]  /*0150*/  BSSY.RECONVERGENT B1, `(.L_x_0) ;  /* 0x0000069000017945 */ /* 0x000fe80003800200 */
[----:B------:R-:W-:Y:S01]  /*0160*/  BSSY.RELIABLE B0, `(.L_x_1) ;  /* 0x000000f000007945 */ /* 0x000fe20003800100 */
[----:B-1----:R-:W-:Y:S01]  /*0170*/  IMAD.WIDE R6, R9, 0x4, R6 ;  /* 0x0000000409067825 */ /* 0x002fe200078e0206 */
[----:B--2---:R-:W-:-:S13]  /*0180*/  ISETP.NE.AND P0, PT, R8, RZ, PT ;  /* 0x000000ff0800720c */ /* 0x004fda0003f05270 */
[----:B------:R-:W-:Y:S05]  /*0190*/  @P0 BRA `(.L_x_2) ;  /* 0x00000000002c0947 */ /* 0x000fea0003800000 */
[----:B------:R-:W2:Y:S02]  /*01a0*/  LDG.E R8, desc[UR4][R6.64] ;  /* 0x0000000406087981 */ /* 0x000ea4000c1e1900 */
[----:B--2---:R-:W-:-:S13]  /*01b0*/  ISETP.GE.AND P0, PT, R8, 0x1, PT ;  /* 0x000000010800780c */ /* 0x004fda0003f06270 */
[----:B------:R-:W-:Y:S05]  /*01c0*/  @!P0 BRA `(.L_x_2) ;  /* 0x0000000000208947 */ /* 0x000fea0003800000 */
[----:B------:R-:W0:Y:S01]  /*01d0*/  LDC.64 R8, c[0x0][0x390] ;  /* 0x0000e400ff087b82 */ /* 0x000e220000000a00 */
[----:B------:R-:W1:Y:S02]  /*01e0*/  LDCU UR6, c[0x0][0x3a8] ;  /* 0x00007500ff0677ac */ /* 0x000e640008000800 */
[----:B-1----:R-:W-:Y:S01]  /*01f0*/  UISETP.NE.AND UP0, UPT, UR6, URZ, UPT ;  /* 0x000000ff0600728c */ /* 0x002fe2000bf05270 */
[----:B0-----:R0:W-:Y:S08]  /*0200*/  STG.E desc[UR4][R8.64], R0 ;  /* 0x0000000008007986 */ /* 0x0011f0000c101904 */
[----:B------:R-:W-:Y:S05]  /*0210*/  BRA.U !UP0, `(.L_x_3) ;  /* 0x00000005084c7547 */ /* 0x000fea000b800000 */
[----:B0-----:R-:W0:Y:S01]  /*0220*/  LDC.64 R8, c[0x0][0x398] ;  /* 0x0000e600ff087b82 */ /* 0x001e220000000a00 */
[----:B------:R-:W-:-:S05]  /*0230*/  IMAD.MOV.U32 R11, RZ, RZ, 0x1 ;  /* 0x00000001ff0b7424 */ /* 0x000fca00078e00ff */
[----:B0-----:R0:W-:Y:S02]  /*0240*/  STG.E desc[UR4][R8.64], R11 ;  /* 0x0000000b08007986 */ /* 0x0011e4000c101904 */
.L_x_2:
[----:B------:R-:W-:Y:S05]  /*0250*/  BSYNC.RELIABLE B0 ;  /* 0x0000000000007941 */ /* 0x000fea0003800100 */
.L_x_1:
[----:B0-----:R-:W2:Y:S01]  /*0260*/  LDG.E.U8 R8, desc[UR4][R4.64+0x1] ;  /* 0x0000010404087981 */ /* 0x001ea2000c1e1100 */
[----:B------:R-:W-:Y:S01]  /*0270*/  BSSY.RELIABLE B2, `(.L_x_4) ;  /* 0x000000e000027945 */ /* 0x000fe20003800100 */
[----:B--2---:R-:W-:-:S13]  /*0280*/  ISETP.NE.AND P0, PT, R8, RZ, PT ;  /* 0x000000ff0800720c */ /* 0x004fda0003f05270 */
[----:B------:R-:W-:Y:S05]  /*0290*/  @P0 BRA `(.L_x_5) ;  /* 0x00000000002c0947 */ /* 0x000fea0003800000 */
[----:B------:R-:W2:Y:S02]  /*02a0*/  LDG.E R8, desc[UR4][R6.64+0x4] ;  /* 0x0000040406087981 */ /* 0x000ea4000c1e1900 */
[----:B--2---:R-:W-:-:S13]  /*02b0*/  ISETP.GE.AND P0, PT, R8, 0x1, PT ;  /* 0x000000010800780c */ /* 0x004fda0003f06270 */
[----:B------:R-:W-:Y:S05]  /*02c0*/  @!P0 BRA `(.L_x_5) ;  /* 0x0000000000208947 */ /* 0x000fea0003800000 */
[----:B------:R-:W0:Y:S01]  /*02d0*/  LDC.64 R8, c[0x0][0x390] ;  /* 0x0000e400ff087b82 */ /* 0x000e220000000a00 */
[----:B------:R-:W1:Y:S02]  /*02e0*/  LDCU UR6, c[0x0][0x3a8] ;  /* 0x00007500ff0677ac */ /* 0x000e640008000800 */
[----:B-1----:R-:W-:Y:S01]  /*02f0*/  UISETP.NE.AND UP0, UPT, UR6, 0x1, UPT ;  /* 0x000000010600788c */ /* 0x002fe2000bf05270 */
[----:B0-----:R0:W-:Y:S08]  /*0300*/  STG.E desc[UR4][R8.64+0x4], R0 ;  /* 0x0000040008007986 */ /* 0x0011f0000c101904 */
[----:B------:R-:W-:Y:S05]  /*0310*/  BRA.U !UP0, `(.L_x_6) ;  /* 0x0000000508147547 */ /* 0x000fea000b800000 */
[----:B0-----:R-:W0:Y:S01]  /*0320*/  LDC.64 R8, c[0x0][0x398] ;  /* 0x0000e600ff087b82 */ /* 0x001e220000000a00 */
[----:B------:R-:W-:-:S05]  /*0330*/  IMAD.MOV.U32 R11, RZ, RZ, 0x1 ;  /* 0x00000001ff0b7424 */ /* 0x000fca00078e00ff */
[----:B0-----:R0:W-:Y:S02]  /*0340*/  STG.E desc[UR4][R8.64+0x4], R11 ;  /* 0x0000040b08007986 */ /* 0x0011e4000c101904 */
.L_x_5:
[----:B------:R-:W-:Y:S05]  /*0350*/  BSYNC.RELIABLE B2 ;  /* 0x0000000000027941 */ /* 0x000fea0003800100 */
.L_x_4:
        /* <DEDUP_REMOVED lines=15> */
.L_x_8:
[----:B------:R-:W-:Y:S05]  /*0450*/  BSYNC.RELIABLE B2 ;  /* 0x0000000000027941 */ /* 0x000fea0003800100 */
.L_x_7:
        /* <DEDUP_REMOVED lines=15> */
.L_x_11:
[----:B------:R-:W-:Y:S05]  /*0550*/  BSYNC.RELIABLE B2 ;  /* 0x0000000000027941 */ /* 0x000fea0003800100 */
.L_x_10:
        /* <DEDUP_REMOVED lines=15> */
.L_x_14:
[----:B------:R-:W-:Y:S05]  /*0650*/  BSYNC.RELIABLE B2 ;  /* 0x0000000000027941 */ /* 0x000fea0003800100 */
.L_x_13:
[----:B------:R-:W2:Y:S02]  /*0660*/  LDG.E.U8 R4, desc[UR4][R4.64+0x5] ;  /* 0x0000050404047981 */ /* 0x000ea4000c1e1100 */
[----:B--2---:R-:W-:-:S13]  /*0670*/  ISETP.NE.AND P0, PT, R4, RZ, PT ;  /* 0x000000ff0400720c */ /* 0x004fda0003f05270 */
[----:B------:R-:W-:Y:S05]  /*0680*/  @P0 EXIT ;  /* 0x000000000000094d */ /* 0x000fea0003800000 */
[----:B------:R-:W2:Y:S02]  /*0690*/  LDG.E R6, desc[UR4][R6.64+0x14] ;  /* 0x0000140406067981 */ /* 0x000ea4000c1e1900 */
[----:B--2---:R-:W-:-:S13]  /*06a0*/  ISETP.GE.AND P0, PT, R6, 0x1, PT ;  /* 0x000000010600780c */ /* 0x004fda0003f06270 */
[----:B------:R-:W-:Y:S05]  /*06b0*/  @!P0 EXIT ;  /* 0x000000000000894d */ /* 0x000fea0003800000 */
[----:B------:R-:W1:Y:S02]  /*06c0*/  LDC R4, c[0x0][0x3a8] ;  /* 0x0000ea00ff047b82 */ /* 0x000e640000000800 */
[----:B-1----:R-:W-:-:S06]  /*06d0*/  ISETP.NE.AND P0, PT, R4, 0x5, PT ;  /* 0x000000050400780c */ /* 0x002fcc0003f05270 */
[----:B------:R-:W1:Y:S08]  /*06e0*/  LDC.64 R4, c[0x0][0x390] ;  /* 0x0000e400ff047b82 */ /* 0x000e700000000a00 */
[----:B------:R-:W2:Y:S01]  /*06f0*/  @P0 LDC.64 R6, c[0x0][0x398] ;  /* 0x0000e600ff060b82 */ /* 0x000ea20000000a00 */
[----:B0-----:R-:W-:Y:S01]  /*0700*/  @P0 IMAD.MOV.U32 R9, RZ, RZ, 0x1 ;  /* 0x00000001ff090424 */ /* 0x001fe200078e00ff */
[----:B-1----:R0:W-:Y:S04]  /*0710*/  STG.E desc[UR4][R4.64+0x14], R0 ;  /* 0x0000140004007986 */ /* 0x0021e8000c101904 */
[----:B--2---:R0:W-:Y:S01]  /*0720*/  @P0 STG.E desc[UR4][R6.64+0x14], R9 ;  /* 0x0000140906000986 */ /* 0x0041e2000c101904 */
[----:B------:R-:W-:Y:S05]  /*0730*/  @P0 EXIT ;  /* 0x000000000000094d */ /* 0x000fea0003800000 */
[----:B------:R-:W-:Y:S05]  /*0740*/  BRA `(.L_x_16) ;  /* 0x0000000000247947 */ /* 0x000fea0003800000 */
.L_x_3:
[----:B------:R-:W-:Y:S05]  /*0750*/  BREAK.RELIABLE B0 ;  /* 0x0000000000007942 */ /* 0x000fea0003800100 */
[----:B------:R-:W-:Y:S05]  /*0760*/  BRA `(.L_x_16) ;  /* 0x00000000001c7947 */ /* 0x000fea0003800000 */
.L_x_6:
[----:B------:R-:W-:Y:S05]  /*0770*/  BREAK.RELIABLE B2 ;  /* 0x0000000000027942 */ /* 0x000fea0003800100 */
[----:B------:R-:W-:Y:S05]  /*0780*/  BRA `(.L_x_16) ;  /* 0x0000000000147947 */ /* 0x000fea0003800000 */
.L_x_9:
[----:B------:R-:W-:Y:S05]  /*0790*/  BREAK.RELIABLE B2 ;  /* 0x0000000000027942 */ /* 0x000fea0003800100 */
[----:B------:R-:W-:Y:S05]  /*07a0*/  BRA `(.L_x_16) ;  /* 0x00000000000c7947 */ /* 0x000fea0003800000 */
.L_x_12:
[----:B------:R-:W-:Y:S05]  /*07b0*/  BREAK.RELIABLE B2 ;  /* 0x0000000000027942 */ /* 0x000fea0003800100 */
[----:B------:R-:W-:Y:S05]  /*07c0*/  BRA `(.L_x_16) ;  /* 0x0000000000047947 */ /* 0x000fea0003800000 */
.L_x_15:
[----:B------:R-:W-:Y:S05]  /*07d0*/  BREAK.RELIABLE B2 ;  /* 0x0000000000027942 */ /* 0x000fea0003800100 */
.L_x_16:
[----:B------:R-:W-:Y:S05]  /*07e0*/  BSYNC.RECONVERGENT B1 ;  /* 0x0000000000017941 */ /* 0x000fea0003800200 */
.L_x_0:
[----:B0-----:R-:W-:-:S05]  /*07f0*/  IMAD.MOV.U32 R0, RZ, RZ, 0x1 ;  /* 0x00000001ff007424 */ /* 0x001fca00078e00ff */
[----:B------:R-:W-:Y:S01]  /*0800*/  STG.E.U8 desc[UR4][R2.64], R0 ;  /* 0x0000000002007986 */ /* 0x000fe2000c101104 */
[----:B------:R-:W-:Y:S05]  /*0810*/  EXIT ;  /* 0x000000000000794d */ /* 0x000fea0003800000 */
.L_x_17:
[----:B------:R-:W-:-:S00]  /*0820*/  BRA `(.L_x_17) ;  /* 0xfffffffc00fc7947 */ /* 0x000fc0000383ffff */
[----:B------:R-:W-:-:S00]  /*0830*/  NOP ;  /* 0x0000000000007918 */ /* 0x000fc00000000000 */
        /* <DEDUP_REMOVED lines=12> */
.L_x_18:


//--------------------- .nv.shared.reserved.0     --------------------------
	.section	.nv.shared.reserved.0,"aw",@nobits
	.weak		__nv_reservedSMEM_offset_0_alias
	.size		__nv_reservedSMEM_offset_0_alias, 0, 64
	.other		__nv_reservedSMEM_offset_0_alias,@"STO_CUDA_RESERVED_SHARED STV_DEFAULT"
__nv_reservedSMEM_offset_0_alias:
	.zero		0
	.zero		64


//--------------------- .nv.constant0._Z7cudaBFSPiPbS_S_S0_i --------------------------
	.section	.nv.constant0._Z7cudaBFSPiPbS_S_S0_i,"a",@progbits
	.sectionflags	@""
	.align	4
.nv.constant0._Z7cudaBFSPiPbS_S_S0_i:
	.zero		940


//--------------------- SYMBOLS --------------------------

	.type		.nv.reservedSmem.offset0,@object
	.size		.nv.reservedSmem.offset0,0x4
